	.headerflags	@"EF_CUDA_TEXMODE_UNIFIED EF_CUDA_64BIT_ADDRESS EF_CUDA_ACCELERATORS EF_CUDA_SM90 EF_CUDA_VIRTUAL_SM(EF_CUDA_SM90)"
	.elftype	@"ET_EXEC"


//--------------------- .nv.info                  --------------------------
	.section	.nv.info,"",@"SHT_CUDA_INFO"
	.align	4


	//----- nvinfo : EIATTR_REGCOUNT
	.align		4
        /*0000*/ 	.byte	0x04, 0x2f
        /*0002*/ 	.short	(.L_1 - .L_0)
	.align		4
.L_0:
        /*0004*/ 	.word	index@(triton_poi_fused_convolution_0)
        /*0008*/ 	.word	0x0000000c


	//----- nvinfo : EIATTR_MIN_STACK_SIZE
	.align		4
.L_1:
        /*000c*/ 	.byte	0x04, 0x12
        /*000e*/ 	.short	(.L_3 - .L_2)
	.align		4
.L_2:
        /*0010*/ 	.word	index@(triton_poi_fused_convolution_0)
        /*0014*/ 	.word	0x00000000


	//----- nvinfo : EIATTR_FRAME_SIZE
	.align		4
.L_3:
        /*0018*/ 	.byte	0x04, 0x11
        /*001a*/ 	.short	(.L_5 - .L_4)
	.align		4
.L_4:
        /*001c*/ 	.word	index@(triton_poi_fused_convolution_0)
        /*0020*/ 	.word	0x00000000


	//----- nvinfo : EIATTR_MIN_STACK_SIZE
	.align		4
.L_5:
        /*0024*/ 	.byte	0x04, 0x12
        /*0026*/ 	.short	(.L_7 - .L_6)
	.align		4
.L_6:
        /*0028*/ 	.word	index@(triton_poi_fused_convolution_0)
        /*002c*/ 	.word	0x00000000
.L_7:


//--------------------- .nv.info.triton_poi_fused_convolution_0 --------------------------
	.section	.nv.info.triton_poi_fused_convolution_0,"",@"SHT_CUDA_INFO"
	.sectionflags	@""
	.align	4


	//----- nvinfo : EIATTR_CUDA_API_VERSION
	.align		4
        /*0000*/ 	.byte	0x04, 0x37
        /*0002*/ 	.short	(.L_9 - .L_8)
.L_8:
        /*0004*/ 	.word	0x0000007c


	//----- nvinfo : EIATTR_KPARAM_INFO
	.align		4
.L_9:
        /*0008*/ 	.byte	0x04, 0x17
        /*000a*/ 	.short	(.L_11 - .L_10)
.L_10:
        /*000c*/ 	.word	0x00000000
        /*0010*/ 	.short	0x0002
        /*0012*/ 	.short	0x0010
        /*0014*/ 	.byte	0x00, 0xf0, 0x11, 0x00


	//----- nvinfo : EIATTR_KPARAM_INFO
	.align		4
.L_11:
        /*0018*/ 	.byte	0x04, 0x17
        /*001a*/ 	.short	(.L_13 - .L_12)
.L_12:
        /*001c*/ 	.word	0x00000000
        /*0020*/ 	.short	0x0001
        /*0022*/ 	.short	0x0008
        /*0024*/ 	.byte	0x00, 0xf4, 0x21, 0x00


	//----- nvinfo : EIATTR_KPARAM_INFO
	.align		4
.L_13:
        /*0028*/ 	.byte	0x04, 0x17
        /*002a*/ 	.short	(.L_15 - .L_14)
.L_14:
        /*002c*/ 	.word	0x00000000
        /*0030*/ 	.short	0x0000
        /*0032*/ 	.short	0x0000
        /*0034*/ 	.byte	0x00, 0xf4, 0x21, 0x00


	//----- nvinfo : EIATTR_SPARSE_MMA_MASK
	.align		4
.L_15:
        /*0038*/ 	.byte	0x03, 0x50
        /*003a*/ 	.short	0x0000


	//----- nvinfo : EIATTR_MAXREG_COUNT
	.align		4
        /*003c*/ 	.byte	0x03, 0x1b
        /*003e*/ 	.short	0x00ff


	//----- nvinfo : EIATTR_EXIT_INSTR_OFFSETS
	.align		4
        /*0040*/ 	.byte	0x04, 0x1c
        /*0042*/ 	.short	(.L_17 - .L_16)


	//   ....[0]....
.L_16:
        /*0044*/ 	.word	0x00000170


	//   ....[1]....
        /*0048*/ 	.word	0x00000190


	//----- nvinfo : EIATTR_REQNTID
	.align		4
.L_17:
        /*004c*/ 	.byte	0x04, 0x10
        /*004e*/ 	.short	(.L_19 - .L_18)
.L_18:
        /*0050*/ 	.word	0x00000080
        /*0054*/ 	.word	0x00000001
        /*0058*/ 	.word	0x00000001


	//----- nvinfo : EIATTR_CBANK_PARAM_SIZE
	.align		4
.L_19:
        /*005c*/ 	.byte	0x03, 0x19
        /*005e*/ 	.short	0x0014


	//----- nvinfo : EIATTR_PARAM_CBANK
	.align		4
        /*0060*/ 	.byte	0x04, 0x0a
        /*0062*/ 	.short	(.L_21 - .L_20)
	.align		4
.L_20:
        /*0064*/ 	.word	index@(.nv.constant0.triton_poi_fused_convolution_0)
        /*0068*/ 	.short	0x0210
        /*006a*/ 	.short	0x0014


	//----- nvinfo : EIATTR_SW_WAR
	.align		4
.L_21:
        /*006c*/ 	.byte	0x04, 0x36
        /*006e*/ 	.short	(.L_23 - .L_22)
.L_22:
        /*0070*/ 	.word	0x00000008
.L_23:


//--------------------- .nv.callgraph             --------------------------
	.section	.nv.callgraph,"",@"SHT_CUDA_CALLGRAPH"
	.align	4
	.sectionentsize	8
	.align		4
        /*0000*/ 	.word	0x00000000
	.align		4
        /*0004*/ 	.word	0xffffffff
	.align		4
        /*0008*/ 	.word	0x00000000
	.align		4
        /*000c*/ 	.word	0xfffffffe
	.align		4
        /*0010*/ 	.word	0x00000000
	.align		4
        /*0014*/ 	.word	0xfffffffd
	.align		4
        /*0018*/ 	.word	0x00000000
	.align		4
        /*001c*/ 	.word	0xfffffffc


//--------------------- .text.triton_poi_fused_convolution_0 --------------------------
	.section	.text.triton_poi_fused_convolution_0,"ax",@progbits
	.align	128
        .global         triton_poi_fused_convolution_0
        .type           triton_poi_fused_convolution_0,@function
        .size           triton_poi_fused_convolution_0,(.L_x_1 - triton_poi_fused_convolution_0)
        .other          triton_poi_fused_convolution_0,@"STO_CUDA_ENTRY STV_DEFAULT"
triton_poi_fused_convolution_0:
.text.triton_poi_fused_convolution_0:
[----:B------:R-:W0:Y:S02]  /*0000*/  LDC R1, c[0x0][0x28] ;  /* 0x00000a00ff017b82 */ /* 0x000e240000000800 */
[----:B------:R-:W1:Y:S01]  /*0010*/  S2R R0, SR_TID.X ;  /* 0x0000000000007919 */ /* 0x000e620000002100 */
[----:B------:R-:W2:Y:S01]  /*0020*/  LDC.64 R2, c[0x0][0x210] ;  /* 0x00008400ff027b82 */ /* 0x000ea20000000a00 */
[----:B------:R-:W-:Y:S01]  /*0030*/  ULDC.64 UR4, c[0x0][0x208] ;  /* 0x0000820000047ab9 */ /* 0x000fe20000000a00 */
[----:B------:R-:W3:Y:S06]  /*0040*/  S2R R7, SR_CTAID.X ;  /* 0x0000000000077919 */ /* 0x000eec0000002500 */
[----:B------:R-:W4:Y:S01]  /*0050*/  LDC.64 R4, c[0x0][0x218] ;  /* 0x00008600ff047b82 */ /* 0x000f220000000a00 */
[----:B-1----:R-:W-:-:S05]  /*0060*/  LOP3.LUT R0, R0, 0x7f, RZ, 0xc0, !PT ;  /* 0x0000007f00007812 */ /* 0x002fca00078ec0ff */
[----:B---3--:R-:W-:-:S04]  /*0070*/  IMAD R7, R7, 0x80, R0 ;  /* 0x0000008007077824 */ /* 0x008fc800078e0200 */
[C---:B------:R-:W-:Y:S01]  /*0080*/  IMAD.HI R0, R7.reuse, 0x43b3d5b, RZ ;  /* 0x043b3d5b07007827 */ /* 0x040fe200078e02ff */
[----:B------:R-:W-:-:S03]  /*0090*/  ISETP.GE.AND P0, PT, R7, 0x790, PT ;  /* 0x000007900700780c */ /* 0x000fc60003f06270 */
[----:B--2---:R-:W-:Y:S01]  /*00a0*/  IMAD.WIDE R2, R7, 0x4, R2 ;  /* 0x0000000407027825 */ /* 0x004fe200078e0202 */
[----:B------:R-:W-:-:S03]  /*00b0*/  SHF.R.S32.HI R9, RZ, 0x1, R0 ;  /* 0x00000001ff097819 */ /* 0x000fc60000011400 */
[----:B------:R-:W-:Y:S01]  /*00c0*/  IMAD.MOV.U32 R7, RZ, RZ, RZ ;  /* 0x000000ffff077224 */ /* 0x000fe200078e00ff */
[----:B------:R-:W-:-:S04]  /*00d0*/  LEA.HI R9, R0, R9, RZ, 0x1 ;  /* 0x0000000900097211 */ /* 0x000fc800078f08ff */
[----:B------:R-:W-:-:S04]  /*00e0*/  SHF.R.S32.HI R0, RZ, 0x1f, R9 ;  /* 0x0000001fff007819 */ /* 0x000fc80000011409 */
[----:B------:R-:W-:-:S04]  /*00f0*/  LEA.HI R0, R0, R9, RZ, 0x2 ;  /* 0x0000000900007211 */ /* 0x000fc800078f10ff */
[----:B------:R-:W-:-:S05]  /*0100*/  LOP3.LUT R0, R0, 0xfffffffc, RZ, 0xc0, !PT ;  /* 0xfffffffc00007812 */ /* 0x000fca00078ec0ff */
[----:B------:R-:W-:Y:S01]  /*0110*/  IMAD.IADD R9, R9, 0x1, -R0 ;  /* 0x0000000109097824 */ /* 0x000fe200078e0a00 */
[----:B------:R-:W-:-:S03]  /*0120*/  HFMA2.MMA R0, -RZ, RZ, 0, 0 ;  /* 0x00000000ff007435 */ /* 0x000fc600000001ff */
[----:B----4-:R-:W-:-:S05]  /*0130*/  IMAD.WIDE R4, R9, 0x4, R4 ;  /* 0x0000000409047825 */ /* 0x010fca00078e0204 */
[----:B------:R-:W2:Y:S04]  /*0140*/  @!P0 LDG.E.EL R7, desc[UR4][R4.64] ;  /* 0x0000000404078981 */ /* 0x000ea8000c2e1900 */
[----:B------:R-:W2:Y:S02]  /*0150*/  @!P0 LDG.E R0, desc[UR4][R2.64] ;  /* 0x0000000402008981 */ /* 0x000ea4000c1e1900 */
[----:B--2---:R-:W-:Y:S01]  /*0160*/  FADD R7, R7, R0 ;  /* 0x0000000007077221 */ /* 0x004fe20000000000 */
[----:B------:R-:W-:Y:S06]  /*0170*/  @P0 EXIT ;  /* 0x000000000000094d */ /* 0x000fec0003800000 */
[----:B------:R-:W-:Y:S01]  /*0180*/  STG.E desc[UR4][R2.64], R7 ;  /* 0x0000000702007986 */ /* 0x000fe2000c101904 */
[----:B------:R-:W-:Y:S05]  /*0190*/  EXIT ;  /* 0x000000000000794d */ /* 0x000fea0003800000 */
.L_x_0:
[----:B------:R-:W-:-:S00]  /*01a0*/  BRA `(.L_x_0) ;  /* 0xfffffffc00fc7947 */ /* 0x000fc0000383ffff */
[----:B------:R-:W-:-:S00]  /*01b0*/  NOP ;  /* 0x0000000000007918 */ /* 0x000fc00000000000 */
        /* <DEDUP_REMOVED lines=12> */
.L_x_1:


//--------------------- .nv.constant0.triton_poi_fused_convolution_0 --------------------------
	.section	.nv.constant0.triton_poi_fused_convolution_0,"a",@progbits
	.sectionflags	@""
	.align	4
.nv.constant0.triton_poi_fused_convolution_0:
	.zero		548
